	.headerflags	@"EF_CUDA_TEXMODE_UNIFIED EF_CUDA_64BIT_ADDRESS EF_CUDA_ACCELERATORS EF_CUDA_SM90 EF_CUDA_VIRTUAL_SM(EF_CUDA_SM90)"
	.elftype	@"ET_EXEC"


//--------------------- .nv.info                  --------------------------
	.section	.nv.info,"",@"SHT_CUDA_INFO"
	.align	4


	//----- nvinfo : EIATTR_REGCOUNT
	.align		4
        /*0000*/ 	.byte	0x04, 0x2f
        /*0002*/ 	.short	(.L_1 - .L_0)
	.align		4
.L_0:
        /*0004*/ 	.word	index@(triton_poi_fused_convolution_div_max_pool2d_with_indices_relu_sub_18)
        /*0008*/ 	.word	0x00000012


	//----- nvinfo : EIATTR_MIN_STACK_SIZE
	.align		4
.L_1:
        /*000c*/ 	.byte	0x04, 0x12
        /*000e*/ 	.short	(.L_3 - .L_2)
	.align		4
.L_2:
        /*0010*/ 	.word	index@(triton_poi_fused_convolution_div_max_pool2d_with_indices_relu_sub_18)
        /*0014*/ 	.word	0x00000000


	//----- nvinfo : EIATTR_FRAME_SIZE
	.align		4
.L_3:
        /*0018*/ 	.byte	0x04, 0x11
        /*001a*/ 	.short	(.L_5 - .L_4)
	.align		4
.L_4:
        /*001c*/ 	.word	index@(triton_poi_fused_convolution_div_max_pool2d_with_indices_relu_sub_18)
        /*0020*/ 	.word	0x00000000


	//----- nvinfo : EIATTR_MIN_STACK_SIZE
	.align		4
.L_5:
        /*0024*/ 	.byte	0x04, 0x12
        /*0026*/ 	.short	(.L_7 - .L_6)
	.align		4
.L_6:
        /*0028*/ 	.word	index@(triton_poi_fused_convolution_div_max_pool2d_with_indices_relu_sub_18)
        /*002c*/ 	.word	0x00000000
.L_7:


//--------------------- .nv.info.triton_poi_fused_convolution_div_max_pool2d_with_indices_relu_sub_18 --------------------------
	.section	.nv.info.triton_poi_fused_convolution_div_max_pool2d_with_indices_relu_sub_18,"",@"SHT_CUDA_INFO"
	.sectionflags	@""
	.align	4


	//----- nvinfo : EIATTR_CUDA_API_VERSION
	.align		4
        /*0000*/ 	.byte	0x04, 0x37
        /*0002*/ 	.short	(.L_9 - .L_8)
.L_8:
        /*0004*/ 	.word	0x0000007c


	//----- nvinfo : EIATTR_KPARAM_INFO
	.align		4
.L_9:
        /*0008*/ 	.byte	0x04, 0x17
        /*000a*/ 	.short	(.L_11 - .L_10)
.L_10:
        /*000c*/ 	.word	0x00000000
        /*0010*/ 	.short	0x0004
        /*0012*/ 	.short	0x001c
        /*0014*/ 	.byte	0x00, 0xf0, 0x11, 0x00


	//----- nvinfo : EIATTR_KPARAM_INFO
	.align		4
.L_11:
        /*0018*/ 	.byte	0x04, 0x17
        /*001a*/ 	.short	(.L_13 - .L_12)
.L_12:
        /*001c*/ 	.word	0x00000000
        /*0020*/ 	.short	0x0003
        /*0022*/ 	.short	0x0018
        /*0024*/ 	.byte	0x00, 0xf0, 0x11, 0x00


	//----- nvinfo : EIATTR_KPARAM_INFO
	.align		4
.L_13:
        /*0028*/ 	.byte	0x04, 0x17
        /*002a*/ 	.short	(.L_15 - .L_14)
.L_14:
        /*002c*/ 	.word	0x00000000
        /*0030*/ 	.short	0x0002
        /*0032*/ 	.short	0x0010
        /*0034*/ 	.byte	0x00, 0xf4, 0x21, 0x00


	//----- nvinfo : EIATTR_KPARAM_INFO
	.align		4
.L_15:
        /*0038*/ 	.byte	0x04, 0x17
        /*003a*/ 	.short	(.L_17 - .L_16)
.L_16:
        /*003c*/ 	.word	0x00000000
        /*0040*/ 	.short	0x0001
        /*0042*/ 	.short	0x0008
        /*0044*/ 	.byte	0x00, 0xf4, 0x21, 0x00


	//----- nvinfo : EIATTR_KPARAM_INFO
	.align		4
.L_17:
        /*0048*/ 	.byte	0x04, 0x17
        /*004a*/ 	.short	(.L_19 - .L_18)
.L_18:
        /*004c*/ 	.word	0x00000000
        /*0050*/ 	.short	0x0000
        /*0052*/ 	.short	0x0000
        /*0054*/ 	.byte	0x00, 0xf4, 0x21, 0x00


	//----- nvinfo : EIATTR_SPARSE_MMA_MASK
	.align		4
.L_19:
        /*0058*/ 	.byte	0x03, 0x50
        /*005a*/ 	.short	0x0000


	//----- nvinfo : EIATTR_MAXREG_COUNT
	.align		4
        /*005c*/ 	.byte	0x03, 0x1b
        /*005e*/ 	.short	0x00ff


	//----- nvinfo : EIATTR_EXIT_INSTR_OFFSETS
	.align		4
        /*0060*/ 	.byte	0x04, 0x1c
        /*0062*/ 	.short	(.L_21 - .L_20)


	//   ....[0]....
.L_20:
        /*0064*/ 	.word	0x00000350


	//   ....[1]....
        /*0068*/ 	.word	0x000003d0


	//----- nvinfo : EIATTR_REQNTID
	.align		4
.L_21:
        /*006c*/ 	.byte	0x04, 0x10
        /*006e*/ 	.short	(.L_23 - .L_22)
.L_22:
        /*0070*/ 	.word	0x00000080
        /*0074*/ 	.word	0x00000001
        /*0078*/ 	.word	0x00000001


	//----- nvinfo : EIATTR_CBANK_PARAM_SIZE
	.align		4
.L_23:
        /*007c*/ 	.byte	0x03, 0x19
        /*007e*/ 	.short	0x0020


	//----- nvinfo : EIATTR_PARAM_CBANK
	.align		4
        /*0080*/ 	.byte	0x04, 0x0a
        /*0082*/ 	.short	(.L_25 - .L_24)
	.align		4
.L_24:
        /*0084*/ 	.word	index@(.nv.constant0.triton_poi_fused_convolution_div_max_pool2d_with_indices_relu_sub_18)
        /*0088*/ 	.short	0x0210
        /*008a*/ 	.short	0x0020


	//----- nvinfo : EIATTR_SW_WAR
	.align		4
.L_25:
        /*008c*/ 	.byte	0x04, 0x36
        /*008e*/ 	.short	(.L_27 - .L_26)
.L_26:
        /*0090*/ 	.word	0x00000008
.L_27:


//--------------------- .nv.callgraph             --------------------------
	.section	.nv.callgraph,"",@"SHT_CUDA_CALLGRAPH"
	.align	4
	.sectionentsize	8
	.align		4
        /*0000*/ 	.word	0x00000000
	.align		4
        /*0004*/ 	.word	0xffffffff
	.align		4
        /*0008*/ 	.word	0x00000000
	.align		4
        /*000c*/ 	.word	0xfffffffe
	.align		4
        /*0010*/ 	.word	0x00000000
	.align		4
        /*0014*/ 	.word	0xfffffffd
	.align		4
        /*0018*/ 	.word	0x00000000
	.align		4
        /*001c*/ 	.word	0xfffffffc


//--------------------- .text.triton_poi_fused_convolution_div_max_pool2d_with_indices_relu_sub_18 --------------------------
	.section	.text.triton_poi_fused_convolution_div_max_pool2d_with_indices_relu_sub_18,"ax",@progbits
	.sectionflags	@"SHF_BARRIERS=1"
	.align	128
        .global         triton_poi_fused_convolution_div_max_pool2d_with_indices_relu_sub_18
        .type           triton_poi_fused_convolution_div_max_pool2d_with_indices_relu_sub_18,@function
        .size           triton_poi_fused_convolution_div_max_pool2d_with_indices_relu_sub_18,(.L_x_1 - triton_poi_fused_convolution_div_max_pool2d_with_indices_relu_sub_18)
        .other          triton_poi_fused_convolution_div_max_pool2d_with_indices_relu_sub_18,@"STO_CUDA_ENTRY STV_DEFAULT"
triton_poi_fused_convolution_div_max_pool2d_with_indices_relu_sub_18:
.text.triton_poi_fused_convolution_div_max_pool2d_with_indices_relu_sub_18:
[----:B------:R-:W0:Y:S02]  /*0000*/  LDC R1, c[0x0][0x28] ;  /* 0x00000a00ff017b82 */ /* 0x000e240000000800 */
[----:B------:R-:W1:Y:S01]  /*0010*/  S2R R6, SR_TID.X ;  /* 0x0000000000067919 */ /* 0x000e620000002100 */
[----:B------:R-:W2:Y:S01]  /*0020*/  S2UR UR4, SR_CTAID.X ;  /* 0x00000000000479c3 */ /* 0x000ea20000002500 */
[----:B------:R-:W-:Y:S01]  /*0030*/  ULDC.64 UR8, c[0x0][0x208] ;  /* 0x0000820000087ab9 */ /* 0x000fe20000000a00 */
[----:B------:R-:W3:Y:S06]  /*0040*/  S2R R2, SR_CTAID.Y ;  /* 0x0000000000027919 */ /* 0x000eec0000002600 */
[----:B------:R-:W4:Y:S01]  /*0050*/  LDC.64 R4, c[0x0][0x218] ;  /* 0x00008600ff047b82 */ /* 0x000f220000000a00 */
[----:B--2---:R-:W-:Y:S01]  /*0060*/  USHF.L.U32 UR4, UR4, 0x4, URZ ;  /* 0x0000000404047899 */ /* 0x004fe2000800063f */
[----:B-1----:R-:W-:-:S02]  /*0070*/  IMAD.SHL.U32 R9, R6, 0x2, RZ ;  /* 0x0000000206097824 */ /* 0x002fc400078e00ff */
[----:B---3--:R-:W-:Y:S01]  /*0080*/  IMAD.SHL.U32 R0, R2, 0x10, RZ ;  /* 0x0000001002007824 */ /* 0x008fe200078e00ff */
[----:B------:R-:W-:Y:S02]  /*0090*/  SHF.R.S32.HI R7, RZ, 0x1b, R2 ;  /* 0x0000001bff077819 */ /* 0x000fe40000011402 */
[----:B------:R-:W-:Y:S01]  /*00a0*/  LOP3.LUT R9, R9, 0xe, RZ, 0xc0, !PT ;  /* 0x0000000e09097812 */ /* 0x000fe200078ec0ff */
[----:B------:R-:W1:Y:S01]  /*00b0*/  LDC.64 R2, c[0x0][0x210] ;  /* 0x00008400ff027b82 */ /* 0x000e620000000a00 */
[----:B------:R-:W-:Y:S02]  /*00c0*/  SGXT R7, R7, 0x1 ;  /* 0x000000010707781a */ /* 0x000fe40000000200 */
[----:B------:R-:W-:-:S04]  /*00d0*/  LOP3.LUT R8, R0, R9, RZ, 0xfc, !PT ;  /* 0x0000000900087212 */ /* 0x000fc800078efcff */
[----:B------:R-:W-:Y:S02]  /*00e0*/  LEA.HI R10, R7, R8, RZ, 0x9 ;  /* 0x00000008070a7211 */ /* 0x000fe400078f48ff */
[----:B------:R-:W-:Y:S02]  /*00f0*/  SHF.R.U32.HI R7, RZ, 0x3, R6 ;  /* 0x00000003ff077819 */ /* 0x000fe40000011606 */
[C---:B------:R-:W-:Y:S01]  /*0100*/  LOP3.LUT R11, R10.reuse, 0xfffffe00, RZ, 0xc0, !PT ;  /* 0xfffffe000a0b7812 */ /* 0x040fe200078ec0ff */
[----:B------:R-:W-:Y:S01]  /*0110*/  IMAD.SHL.U32 R10, R10, 0x10, RZ ;  /* 0x000000100a0a7824 */ /* 0x000fe200078e00ff */
[----:B------:R-:W-:-:S03]  /*0120*/  SGXT.U32 R7, R7, 0x4 ;  /* 0x000000040707781a */ /* 0x000fc60000000000 */
[----:B------:R-:W-:Y:S01]  /*0130*/  IMAD.IADD R11, R8, 0x1, -R11 ;  /* 0x00000001080b7824 */ /* 0x000fe200078e0a0b */
[----:B------:R-:W-:Y:S02]  /*0140*/  LOP3.LUT R8, R7, UR4, RZ, 0xfc, !PT ;  /* 0x0000000407087c12 */ /* 0x000fe4000f8efcff */
[----:B------:R-:W-:Y:S01]  /*0150*/  LOP3.LUT R13, R10, 0xffffe000, RZ, 0xc0, !PT ;  /* 0xffffe0000a0d7812 */ /* 0x000fe200078ec0ff */
[----:B----4-:R-:W-:Y:S01]  /*0160*/  IMAD.WIDE R4, R11, 0x4, R4 ;  /* 0x000000040b047825 */ /* 0x010fe200078e0204 */
[----:B------:R-:W-:-:S03]  /*0170*/  ISETP.GE.AND P0, PT, R8, 0x10, PT ;  /* 0x000000100800780c */ /* 0x000fc60003f06270 */
[----:B------:R-:W-:Y:S02]  /*0180*/  IMAD R10, R8, 0x200, R11 ;  /* 0x00000200080a7824 */ /* 0x000fe400078e020b */
[----:B------:R-:W2:Y:S02]  /*0190*/  LDG.E.EL.64 R4, desc[UR8][R4.64] ;  /* 0x0000000804047981 */ /* 0x000ea4000c2e1b00 */
[----:B------:R-:W-:-:S04]  /*01a0*/  IMAD.IADD R13, R10, 0x1, R13 ;  /* 0x000000010a0d7824 */ /* 0x000fc800078e020d */
[----:B-1----:R-:W-:Y:S01]  /*01b0*/  IMAD.WIDE R10, R13, 0x4, R2 ;  /* 0x000000040d0a7825 */ /* 0x002fe200078e0202 */
[----:B------:R-:W-:-:S06]  /*01c0*/  CS2R R2, SRZ ;  /* 0x0000000000027805 */ /* 0x000fcc000001ff00 */
[----:B------:R1:W2:Y:S01]  /*01d0*/  @!P0 LDG.E.EL.64 R2, desc[UR8][R10.64] ;  /* 0x000000080a028981 */ /* 0x0002a2000c2e1b00 */
[----:B------:R-:W3:Y:S01]  /*01e0*/  S2UR UR6, SR_CgaCtaId ;  /* 0x00000000000679c3 */ /* 0x000ee20000008800 */
[----:B------:R-:W-:Y:S01]  /*01f0*/  IMAD.SHL.U32 R8, R6, 0x20, RZ ;  /* 0x0000002006087824 */ /* 0x000fe200078e00ff */
[----:B------:R-:W-:-:S04]  /*0200*/  UMOV UR5, 0x400 ;  /* 0x0000040000057882 */ /* 0x000fc80000000000 */
[----:B------:R-:W-:-:S04]  /*0210*/  LOP3.LUT R8, R8, 0xe0, RZ, 0xc0, !PT ;  /* 0x000000e008087812 */ /* 0x000fc800078ec0ff */
[C---:B------:R-:W-:Y:S02]  /*0220*/  LOP3.LUT R14, R8.reuse, 0x10, RZ, 0xfc, !PT ;  /* 0x00000010080e7812 */ /* 0x040fe400078efcff */
[----:B------:R-:W-:Y:S01]  /*0230*/  LOP3.LUT R12, R8, R7, RZ, 0xfc, !PT ;  /* 0x00000007080c7212 */ /* 0x000fe200078efcff */
[----:B---3--:R-:W-:-:S06]  /*0240*/  UPRMT UR5, UR6, 0x654, UR5 ;  /* 0x0000065406057896 */ /* 0x008fcc0008000005 */
[----:B------:R-:W-:Y:S02]  /*0250*/  LEA.HI R13, R8, UR5, RZ, 0x1e ;  /* 0x00000005080d7c11 */ /* 0x000fe4000f8ff0ff */
[----:B------:R-:W-:-:S03]  /*0260*/  LEA.HI R15, R14, UR5, RZ, 0x1e ;  /* 0x000000050e0f7c11 */ /* 0x000fc6000f8ff0ff */
[C---:B------:R-:W-:Y:S02]  /*0270*/  IMAD R13, R12.reuse, 0x4, R13 ;  /* 0x000000040c0d7824 */ /* 0x040fe400078e020d */
[----:B------:R-:W-:Y:S01]  /*0280*/  IMAD R12, R12, 0x4, R15 ;  /* 0x000000040c0c7824 */ /* 0x000fe200078e020f */
[----:B------:R-:W-:Y:S02]  /*0290*/  LOP3.LUT R9, R9, UR4, RZ, 0xfc, !PT ;  /* 0x0000000409097c12 */ /* 0x000fe4000f8efcff */
[----:B------:R-:W-:Y:S02]  /*02a0*/  SHF.R.U32.HI R8, RZ, 0x1, R6 ;  /* 0x00000001ff087819 */ /* 0x000fe40000011606 */
[----:B------:R-:W-:Y:S01]  /*02b0*/  ISETP.GE.AND P0, PT, R9, 0x10, PT ;  /* 0x000000100900780c */ /* 0x000fe20003f06270 */
[----:B------:R-:W-:Y:S01]  /*02c0*/  IMAD.SHL.U32 R6, R6, 0x8, RZ ;  /* 0x0000000806067824 */ /* 0x000fe200078e00ff */
[----:B------:R-:W-:-:S04]  /*02d0*/  LOP3.LUT R8, R8, 0x3c, RZ, 0xc0, !PT ;  /* 0x0000003c08087812 */ /* 0x000fc800078ec0ff */
[----:B-1----:R-:W-:-:S04]  /*02e0*/  LOP3.LUT R11, R6, 0x3f8, RZ, 0xc0, !PT ;  /* 0x000003f8060b7812 */ /* 0x002fc800078ec0ff */
[----:B------:R-:W-:Y:S01]  /*02f0*/  IADD3 R8, R11, UR5, R8 ;  /* 0x000000050b087c10 */ /* 0x000fe2000fffe008 */
[----:B--2---:R-:W-:Y:S01]  /*0300*/  FADD R2, R4, R2 ;  /* 0x0000000204027221 */ /* 0x004fe20000000000 */
[----:B------:R-:W-:-:S04]  /*0310*/  FADD R3, R5, R3 ;  /* 0x0000000305037221 */ /* 0x000fc80000000000 */
[----:B------:R1:W-:Y:S04]  /*0320*/  STS [R13], R2 ;  /* 0x000000020d007388 */ /* 0x0003e80000000800 */
[----:B------:R1:W-:Y:S01]  /*0330*/  STS [R12+0x40], R3 ;  /* 0x000040030c007388 */ /* 0x0003e20000000800 */
[----:B------:R-:W-:Y:S06]  /*0340*/  BAR.SYNC.DEFER_BLOCKING 0x0 ;  /* 0x0000000000007b1d */ /* 0x000fec0000010000 */
[----:B-1----:R-:W-:Y:S05]  /*0350*/  @P0 EXIT ;  /* 0x000000000000094d */ /* 0x002fea0003800000 */
[----:B------:R-:W-:Y:S01]  /*0360*/  LDS R4, [R8] ;  /* 0x0000000008047984 */ /* 0x000fe20000000800 */
[----:B------:R-:W0:Y:S01]  /*0370*/  LDC.64 R2, c[0x0][0x220] ;  /* 0x00008800ff027b82 */ /* 0x000e220000000a00 */
[----:B------:R-:W-:Y:S02]  /*0380*/  LOP3.LUT R0, R0, R7, RZ, 0xfc, !PT ;  /* 0x0000000700007212 */ /* 0x000fe400078efcff */
[----:B------:R-:W1:Y:S03]  /*0390*/  LDS R5, [R8+0x4] ;  /* 0x0000040008057984 */ /* 0x000e660000000800 */
[----:B------:R-:W-:-:S04]  /*03a0*/  IMAD R9, R0, 0x10, R9 ;  /* 0x0000001000097824 */ /* 0x000fc800078e0209 */
[----:B0-----:R-:W-:-:S05]  /*03b0*/  IMAD.WIDE R2, R9, 0x4, R2 ;  /* 0x0000000409027825 */ /* 0x001fca00078e0202 */
[----:B-1----:R-:W-:Y:S01]  /*03c0*/  STG.E.64 desc[UR8][R2.64], R4 ;  /* 0x0000000402007986 */ /* 0x002fe2000c101b08 */
[----:B------:R-:W-:Y:S05]  /*03d0*/  EXIT ;  /* 0x000000000000794d */ /* 0x000fea0003800000 */
.L_x_0:
[----:B------:R-:W-:-:S00]  /*03e0*/  BRA `(.L_x_0) ;  /* 0xfffffffc00fc7947 */ /* 0x000fc0000383ffff */
[----:B------:R-:W-:-:S00]  /*03f0*/  NOP ;  /* 0x0000000000007918 */ /* 0x000fc00000000000 */
        /* <DEDUP_REMOVED lines=8> */
.L_x_1:


//--------------------- .nv.shared.triton_poi_fused_convolution_div_max_pool2d_with_indices_relu_sub_18 --------------------------
	.section	.nv.shared.triton_poi_fused_convolution_div_max_pool2d_with_indices_relu_sub_18,"aw",@nobits
	.sectionflags	@""
	.align	16
	.zero		1024


//--------------------- .nv.constant0.triton_poi_fused_convolution_div_max_pool2d_with_indices_relu_sub_18 --------------------------
	.section	.nv.constant0.triton_poi_fused_convolution_div_max_pool2d_with_indices_relu_sub_18,"a",@progbits
	.sectionflags	@""
	.align	4
.nv.constant0.triton_poi_fused_convolution_div_max_pool2d_with_indices_relu_sub_18:
	.zero		560
